//
// Generated by NVIDIA NVVM Compiler
//
// Compiler Build ID: CL-36424714
// Cuda compilation tools, release 13.0, V13.0.88
// Based on NVVM 20.0.0
//

.version 9.0
.target sm_100
.address_size 64

	// .globl	_Z12distanceCalcP9pointDataPjPd

.visible .entry _Z12distanceCalcP9pointDataPjPd(
	.param .u64 .ptr .align 1 _Z12distanceCalcP9pointDataPjPd_param_0,
	.param .u64 .ptr .align 1 _Z12distanceCalcP9pointDataPjPd_param_1,
	.param .u64 .ptr .align 1 _Z12distanceCalcP9pointDataPjPd_param_2
)
{
	.reg .pred 	%p<25>;
	.reg .b16 	%rs<3>;
	.reg .b32 	%r<41>;
	.reg .b64 	%rd<21>;
	.reg .b64 	%fd<217>;

	ld.param.u64 	%rd10, [_Z12distanceCalcP9pointDataPjPd_param_0];
	ld.param.u64 	%rd11, [_Z12distanceCalcP9pointDataPjPd_param_1];
	ld.param.u64 	%rd12, [_Z12distanceCalcP9pointDataPjPd_param_2];
	cvta.to.global.u64 	%rd1, %rd11;
	cvta.to.global.u64 	%rd2, %rd12;
	cvta.to.global.u64 	%rd3, %rd10;
	mov.u32 	%r15, %tid.x;
	mov.u32 	%r16, %ctaid.x;
	mov.u32 	%r17, %ntid.x;
	mad.lo.s32 	%r38, %r16, %r17, %r15;
	setp.gt.u32 	%p1, %r38, 99998;
	@%p1 bra 	$L__BB0_39;
	mul.wide.u32 	%rd13, %r38, 16;
	add.s64 	%rd4, %rd3, %rd13;
	sub.s32 	%r2, 99999, %r38;
	and.b32  	%r3, %r2, 7;
	setp.gt.u32 	%p2, %r38, 99991;
	@%p2 bra 	$L__BB0_20;
	shr.u32 	%r18, %r2, 3;
	cvt.u16.u32 	%rs1, %r18;
	and.b16  	%rs2, %rs1, 16383;
	mul.wide.u16 	%r19, %rs2, 8;
	neg.s32 	%r36, %r19;
	add.s64 	%rd15, %rd13, %rd3;
	add.s64 	%rd20, %rd15, 72;
$L__BB0_3:
	.pragma "nounroll";
	ld.global.f64 	%fd189, [%rd4];
	ld.global.f64 	%fd76, [%rd20+-56];
	sub.f64 	%fd77, %fd189, %fd76;
	ld.global.f64 	%fd188, [%rd4+8];
	ld.global.f64 	%fd78, [%rd20+-48];
	sub.f64 	%fd79, %fd188, %fd78;
	mul.f64 	%fd80, %fd79, %fd79;
	fma.rn.f64 	%fd81, %fd77, %fd77, %fd80;
	sqrt.rn.f64 	%fd82, %fd81;
	ld.global.f64 	%fd187, [%rd2];
	setp.gtu.f64 	%p3, %fd82, %fd187;
	@%p3 bra 	$L__BB0_5;
	atom.global.add.u32 	%r20, [%rd1], 2;
	ld.global.f64 	%fd189, [%rd4];
	ld.global.f64 	%fd188, [%rd4+8];
	ld.global.f64 	%fd187, [%rd2];
$L__BB0_5:
	ld.global.f64 	%fd83, [%rd20+-40];
	sub.f64 	%fd84, %fd189, %fd83;
	ld.global.f64 	%fd85, [%rd20+-32];
	sub.f64 	%fd86, %fd188, %fd85;
	mul.f64 	%fd87, %fd86, %fd86;
	fma.rn.f64 	%fd88, %fd84, %fd84, %fd87;
	sqrt.rn.f64 	%fd89, %fd88;
	setp.gtu.f64 	%p4, %fd89, %fd187;
	@%p4 bra 	$L__BB0_7;
	atom.global.add.u32 	%r21, [%rd1], 2;
	ld.global.f64 	%fd189, [%rd4];
	ld.global.f64 	%fd188, [%rd4+8];
	ld.global.f64 	%fd187, [%rd2];
$L__BB0_7:
	ld.global.f64 	%fd90, [%rd20+-24];
	sub.f64 	%fd91, %fd189, %fd90;
	ld.global.f64 	%fd92, [%rd20+-16];
	sub.f64 	%fd93, %fd188, %fd92;
	mul.f64 	%fd94, %fd93, %fd93;
	fma.rn.f64 	%fd95, %fd91, %fd91, %fd94;
	sqrt.rn.f64 	%fd96, %fd95;
	setp.gtu.f64 	%p5, %fd96, %fd187;
	@%p5 bra 	$L__BB0_9;
	atom.global.add.u32 	%r22, [%rd1], 2;
	ld.global.f64 	%fd189, [%rd4];
	ld.global.f64 	%fd188, [%rd4+8];
	ld.global.f64 	%fd187, [%rd2];
$L__BB0_9:
	ld.global.f64 	%fd97, [%rd20+-8];
	sub.f64 	%fd98, %fd189, %fd97;
	ld.global.f64 	%fd99, [%rd20];
	sub.f64 	%fd100, %fd188, %fd99;
	mul.f64 	%fd101, %fd100, %fd100;
	fma.rn.f64 	%fd102, %fd98, %fd98, %fd101;
	sqrt.rn.f64 	%fd103, %fd102;
	setp.gtu.f64 	%p6, %fd103, %fd187;
	@%p6 bra 	$L__BB0_11;
	atom.global.add.u32 	%r23, [%rd1], 2;
	ld.global.f64 	%fd189, [%rd4];
	ld.global.f64 	%fd188, [%rd4+8];
	ld.global.f64 	%fd187, [%rd2];
$L__BB0_11:
	ld.global.f64 	%fd104, [%rd20+8];
	sub.f64 	%fd105, %fd189, %fd104;
	ld.global.f64 	%fd106, [%rd20+16];
	sub.f64 	%fd107, %fd188, %fd106;
	mul.f64 	%fd108, %fd107, %fd107;
	fma.rn.f64 	%fd109, %fd105, %fd105, %fd108;
	sqrt.rn.f64 	%fd110, %fd109;
	setp.gtu.f64 	%p7, %fd110, %fd187;
	@%p7 bra 	$L__BB0_13;
	atom.global.add.u32 	%r24, [%rd1], 2;
	ld.global.f64 	%fd189, [%rd4];
	ld.global.f64 	%fd188, [%rd4+8];
	ld.global.f64 	%fd187, [%rd2];
$L__BB0_13:
	ld.global.f64 	%fd111, [%rd20+24];
	sub.f64 	%fd112, %fd189, %fd111;
	ld.global.f64 	%fd113, [%rd20+32];
	sub.f64 	%fd114, %fd188, %fd113;
	mul.f64 	%fd115, %fd114, %fd114;
	fma.rn.f64 	%fd116, %fd112, %fd112, %fd115;
	sqrt.rn.f64 	%fd117, %fd116;
	setp.gtu.f64 	%p8, %fd117, %fd187;
	@%p8 bra 	$L__BB0_15;
	atom.global.add.u32 	%r25, [%rd1], 2;
	ld.global.f64 	%fd189, [%rd4];
	ld.global.f64 	%fd188, [%rd4+8];
	ld.global.f64 	%fd187, [%rd2];
$L__BB0_15:
	ld.global.f64 	%fd118, [%rd20+40];
	sub.f64 	%fd119, %fd189, %fd118;
	ld.global.f64 	%fd120, [%rd20+48];
	sub.f64 	%fd121, %fd188, %fd120;
	mul.f64 	%fd122, %fd121, %fd121;
	fma.rn.f64 	%fd123, %fd119, %fd119, %fd122;
	sqrt.rn.f64 	%fd124, %fd123;
	setp.gtu.f64 	%p9, %fd124, %fd187;
	@%p9 bra 	$L__BB0_17;
	atom.global.add.u32 	%r26, [%rd1], 2;
	ld.global.f64 	%fd189, [%rd4];
	ld.global.f64 	%fd188, [%rd4+8];
	ld.global.f64 	%fd187, [%rd2];
$L__BB0_17:
	ld.global.f64 	%fd125, [%rd20+56];
	sub.f64 	%fd126, %fd189, %fd125;
	ld.global.f64 	%fd127, [%rd20+64];
	sub.f64 	%fd128, %fd188, %fd127;
	mul.f64 	%fd129, %fd128, %fd128;
	fma.rn.f64 	%fd130, %fd126, %fd126, %fd129;
	sqrt.rn.f64 	%fd131, %fd130;
	setp.gtu.f64 	%p10, %fd131, %fd187;
	@%p10 bra 	$L__BB0_19;
	atom.global.add.u32 	%r27, [%rd1], 2;
$L__BB0_19:
	add.s32 	%r36, %r36, 8;
	add.s64 	%rd20, %rd20, 128;
	add.s32 	%r38, %r38, 8;
	setp.ne.s32 	%p11, %r36, 0;
	@%p11 bra 	$L__BB0_3;
$L__BB0_20:
	setp.eq.s32 	%p12, %r3, 0;
	@%p12 bra 	$L__BB0_39;
	and.b32  	%r10, %r2, 3;
	setp.lt.u32 	%p13, %r3, 4;
	@%p13 bra 	$L__BB0_30;
	ld.global.f64 	%fd210, [%rd4];
	mul.wide.u32 	%rd16, %r38, 16;
	add.s64 	%rd8, %rd3, %rd16;
	ld.global.f64 	%fd132, [%rd8+16];
	sub.f64 	%fd133, %fd210, %fd132;
	ld.global.f64 	%fd209, [%rd4+8];
	ld.global.f64 	%fd134, [%rd8+24];
	sub.f64 	%fd135, %fd209, %fd134;
	mul.f64 	%fd136, %fd135, %fd135;
	fma.rn.f64 	%fd137, %fd133, %fd133, %fd136;
	sqrt.rn.f64 	%fd138, %fd137;
	ld.global.f64 	%fd208, [%rd2];
	setp.gtu.f64 	%p14, %fd138, %fd208;
	@%p14 bra 	$L__BB0_24;
	atom.global.add.u32 	%r28, [%rd1], 2;
	ld.global.f64 	%fd210, [%rd4];
	ld.global.f64 	%fd209, [%rd4+8];
	ld.global.f64 	%fd208, [%rd2];
$L__BB0_24:
	ld.global.f64 	%fd139, [%rd8+32];
	sub.f64 	%fd140, %fd210, %fd139;
	ld.global.f64 	%fd141, [%rd8+40];
	sub.f64 	%fd142, %fd209, %fd141;
	mul.f64 	%fd143, %fd142, %fd142;
	fma.rn.f64 	%fd144, %fd140, %fd140, %fd143;
	sqrt.rn.f64 	%fd145, %fd144;
	setp.gtu.f64 	%p15, %fd145, %fd208;
	@%p15 bra 	$L__BB0_26;
	atom.global.add.u32 	%r29, [%rd1], 2;
	ld.global.f64 	%fd210, [%rd4];
	ld.global.f64 	%fd209, [%rd4+8];
	ld.global.f64 	%fd208, [%rd2];
$L__BB0_26:
	ld.global.f64 	%fd146, [%rd8+48];
	sub.f64 	%fd147, %fd210, %fd146;
	ld.global.f64 	%fd148, [%rd8+56];
	sub.f64 	%fd149, %fd209, %fd148;
	mul.f64 	%fd150, %fd149, %fd149;
	fma.rn.f64 	%fd151, %fd147, %fd147, %fd150;
	sqrt.rn.f64 	%fd152, %fd151;
	setp.gtu.f64 	%p16, %fd152, %fd208;
	@%p16 bra 	$L__BB0_28;
	atom.global.add.u32 	%r30, [%rd1], 2;
	ld.global.f64 	%fd210, [%rd4];
	ld.global.f64 	%fd209, [%rd4+8];
	ld.global.f64 	%fd208, [%rd2];
$L__BB0_28:
	add.s32 	%r38, %r38, 4;
	ld.global.f64 	%fd153, [%rd8+64];
	sub.f64 	%fd154, %fd210, %fd153;
	ld.global.f64 	%fd155, [%rd8+72];
	sub.f64 	%fd156, %fd209, %fd155;
	mul.f64 	%fd157, %fd156, %fd156;
	fma.rn.f64 	%fd158, %fd154, %fd154, %fd157;
	sqrt.rn.f64 	%fd159, %fd158;
	setp.gtu.f64 	%p17, %fd159, %fd208;
	@%p17 bra 	$L__BB0_30;
	atom.global.add.u32 	%r31, [%rd1], 2;
$L__BB0_30:
	setp.eq.s32 	%p18, %r10, 0;
	@%p18 bra 	$L__BB0_39;
	setp.eq.s32 	%p19, %r10, 1;
	@%p19 bra 	$L__BB0_36;
	ld.global.f64 	%fd216, [%rd4];
	mul.wide.u32 	%rd17, %r38, 16;
	add.s64 	%rd9, %rd3, %rd17;
	ld.global.f64 	%fd160, [%rd9+16];
	sub.f64 	%fd161, %fd216, %fd160;
	ld.global.f64 	%fd215, [%rd4+8];
	ld.global.f64 	%fd162, [%rd9+24];
	sub.f64 	%fd163, %fd215, %fd162;
	mul.f64 	%fd164, %fd163, %fd163;
	fma.rn.f64 	%fd165, %fd161, %fd161, %fd164;
	sqrt.rn.f64 	%fd166, %fd165;
	ld.global.f64 	%fd214, [%rd2];
	setp.gtu.f64 	%p20, %fd166, %fd214;
	@%p20 bra 	$L__BB0_34;
	atom.global.add.u32 	%r32, [%rd1], 2;
	ld.global.f64 	%fd216, [%rd4];
	ld.global.f64 	%fd215, [%rd4+8];
	ld.global.f64 	%fd214, [%rd2];
$L__BB0_34:
	add.s32 	%r38, %r38, 2;
	ld.global.f64 	%fd167, [%rd9+32];
	sub.f64 	%fd168, %fd216, %fd167;
	ld.global.f64 	%fd169, [%rd9+40];
	sub.f64 	%fd170, %fd215, %fd169;
	mul.f64 	%fd171, %fd170, %fd170;
	fma.rn.f64 	%fd172, %fd168, %fd168, %fd171;
	sqrt.rn.f64 	%fd173, %fd172;
	setp.gtu.f64 	%p21, %fd173, %fd214;
	@%p21 bra 	$L__BB0_36;
	atom.global.add.u32 	%r33, [%rd1], 2;
$L__BB0_36:
	and.b32  	%r34, %r2, 1;
	setp.eq.b32 	%p22, %r34, 1;
	not.pred 	%p23, %p22;
	@%p23 bra 	$L__BB0_39;
	ld.global.f64 	%fd174, [%rd4];
	mul.wide.u32 	%rd18, %r38, 16;
	add.s64 	%rd19, %rd3, %rd18;
	ld.global.f64 	%fd175, [%rd19+16];
	sub.f64 	%fd176, %fd174, %fd175;
	ld.global.f64 	%fd177, [%rd4+8];
	ld.global.f64 	%fd178, [%rd19+24];
	sub.f64 	%fd179, %fd177, %fd178;
	mul.f64 	%fd180, %fd179, %fd179;
	fma.rn.f64 	%fd181, %fd176, %fd176, %fd180;
	sqrt.rn.f64 	%fd182, %fd181;
	ld.global.f64 	%fd183, [%rd2];
	setp.gtu.f64 	%p24, %fd182, %fd183;
	@%p24 bra 	$L__BB0_39;
	atom.global.add.u32 	%r35, [%rd1], 2;
$L__BB0_39:
	ret;

}


// ===== COMPILED SASS (sm_100) =====

	.target	sm_100

	.elftype	@"ET_EXEC"


//--------------------- .note.nv.tkinfo           --------------------------
	.section	.note.nv.tkinfo,"",@"SHT_NOTE"
	.sectionflags	@"SHF_NOTE_NV_TKINFO"
	.tkinfo
        /*0018*/ 	.word	0x00000002
        /*0030*/ 	.string	""
        /*0030*/ 	.string	"ptxas"
        /*0030*/ 	.string	"Cuda compilation tools, release 13.0, V13.0.88"
        /*0030*/ 	.string	"Build cuda_13.0.r13.0/compiler.36424714_0"
        /*0030*/ 	.string	"-arch sm_100 -m 64 "



//--------------------- .note.nv.cuinfo           --------------------------
	.section	.note.nv.cuinfo,"",@"SHT_NOTE"
	.sectionflags	@"SHF_NOTE_NV_CUINFO"
        /*0018*/ 	.short	0x0002
        /*001a*/ 	.short	0x0064
        /*001c*/ 	.short	0x0082
	.zero		2


//--------------------- .nv.info                  --------------------------
	.section	.nv.info,"",@"SHT_CUDA_INFO"
	.align	4


	//----- nvinfo : EIATTR_REGCOUNT
	.align		4
        /*0000*/ 	.byte	0x04, 0x2f
        /*0002*/ 	.short	(.L_1 - .L_0)
	.align		4
.L_0:
        /*0004*/ 	.word	index@(_Z12distanceCalcP9pointDataPjPd)
        /*0008*/ 	.word	0x00000020


	//----- nvinfo : EIATTR_FRAME_SIZE
	.align		4
.L_1:
        /*000c*/ 	.byte	0x04, 0x11
        /*000e*/ 	.short	(.L_3 - .L_2)
	.align		4
.L_2:
        /*0010*/ 	.word	index@($__internal_0_$__cuda_sm20_dsqrt_rn_f64_mediumpath_v1)
        /*0014*/ 	.word	0x00000000


	//----- nvinfo : EIATTR_FRAME_SIZE
	.align		4
.L_3:
        /*0018*/ 	.byte	0x04, 0x11
        /*001a*/ 	.short	(.L_5 - .L_4)
	.align		4
.L_4:
        /*001c*/ 	.word	index@(_Z12distanceCalcP9pointDataPjPd)
        /*0020*/ 	.word	0x00000000


	//----- nvinfo : EIATTR_MIN_STACK_SIZE
	.align		4
.L_5:
        /*0024*/ 	.byte	0x04, 0x12
        /*0026*/ 	.short	(.L_7 - .L_6)
	.align		4
.L_6:
        /*0028*/ 	.word	index@(_Z12distanceCalcP9pointDataPjPd)
        /*002c*/ 	.word	0x00000000
.L_7:


//--------------------- .nv.compat                --------------------------
	.section	.nv.compat,"",@"SHT_CUDA_COMPAT_INFO"
	.align	4
        /*0000*/ 	.byte	0x02, 0x09, 0x00, 0x00, 0x02, 0x02, 0x01, 0x00, 0x02, 0x05, 0x05, 0x00, 0x03, 0x07, 0x01, 0x01
        /*0010*/ 	.byte	0x02, 0x03, 0x00, 0x00, 0x02, 0x06, 0x01, 0x00, 0x04, 0x0b, 0x08, 0x00, 0x01, 0x00, 0x00, 0x00
        /*0020*/ 	.byte	0x00, 0x00, 0x00, 0x00


//--------------------- .nv.info._Z12distanceCalcP9pointDataPjPd --------------------------
	.section	.nv.info._Z12distanceCalcP9pointDataPjPd,"",@"SHT_CUDA_INFO"
	.sectionflags	@""
	.align	4


	//----- nvinfo : EIATTR_CUDA_API_VERSION
	.align		4
        /*0000*/ 	.byte	0x04, 0x37
        /*0002*/ 	.short	(.L_9 - .L_8)
.L_8:
        /*0004*/ 	.word	0x00000082


	//----- nvinfo : EIATTR_KPARAM_INFO
	.align		4
.L_9:
        /*0008*/ 	.byte	0x04, 0x17
        /*000a*/ 	.short	(.L_11 - .L_10)
.L_10:
        /*000c*/ 	.word	0x00000000
        /*0010*/ 	.short	0x0002
        /*0012*/ 	.short	0x0010
        /*0014*/ 	.byte	0x00, 0xf5, 0x21, 0x00


	//----- nvinfo : EIATTR_KPARAM_INFO
	.align		4
.L_11:
        /*0018*/ 	.byte	0x04, 0x17
        /*001a*/ 	.short	(.L_13 - .L_12)
.L_12:
        /*001c*/ 	.word	0x00000000
        /*0020*/ 	.short	0x0001
        /*0022*/ 	.short	0x0008
        /*0024*/ 	.byte	0x00, 0xf5, 0x21, 0x00


	//----- nvinfo : EIATTR_KPARAM_INFO
	.align		4
.L_13:
        /*0028*/ 	.byte	0x04, 0x17
        /*002a*/ 	.short	(.L_15 - .L_14)
.L_14:
        /*002c*/ 	.word	0x00000000
        /*0030*/ 	.short	0x0000
        /*0032*/ 	.short	0x0000
        /*0034*/ 	.byte	0x00, 0xf5, 0x21, 0x00


	//----- nvinfo : EIATTR_SPARSE_MMA_MASK
	.align		4
.L_15:
        /*0038*/ 	.byte	0x03, 0x50
        /*003a*/ 	.short	0x0000


	//----- nvinfo : EIATTR_MAXREG_COUNT
	.align		4
        /*003c*/ 	.byte	0x03, 0x1b
        /*003e*/ 	.short	0x00ff


	//----- nvinfo : EIATTR_MERCURY_ISA_VERSION
	.align		4
        /*0040*/ 	.byte	0x03, 0x5f
        /*0042*/ 	.short	0x0101


	//----- nvinfo : EIATTR_INT_WARP_WIDE_INSTR_OFFSETS
	.align		4
        /*0044*/ 	.byte	0x04, 0x31
        /*0046*/ 	.short	(.L_17 - .L_16)


	//   ....[0]....
.L_16:
        /*0048*/ 	.word	0x00000410


	//   ....[1]....
        /*004c*/ 	.word	0x00000700


	//   ....[2]....
        /*0050*/ 	.word	0x00000a00


	//   ....[3]....
        /*0054*/ 	.word	0x00000d00


	//   ....[4]....
        /*0058*/ 	.word	0x00001000


	//   ....[5]....
        /*005c*/ 	.word	0x00001300


	//   ....[6]....
        /*0060*/ 	.word	0x00001600


	//   ....[7]....
        /*0064*/ 	.word	0x00001900


	//   ....[8]....
        /*0068*/ 	.word	0x00001cd0


	//   ....[9]....
        /*006c*/ 	.word	0x00001fc0


	//   ....[10]....
        /*0070*/ 	.word	0x000022c0


	//   ....[11]....
        /*0074*/ 	.word	0x000025c0


	//   ....[12]....
        /*0078*/ 	.word	0x00002930


	//   ....[13]....
        /*007c*/ 	.word	0x00002c20


	//   ....[14]....
        /*0080*/ 	.word	0x00002f60


	//----- nvinfo : EIATTR_VRC_CTA_INIT_COUNT
	.align		4
.L_17:
        /*0084*/ 	.byte	0x02, 0x4a
	.zero		1
	.zero		1


	//----- nvinfo : EIATTR_EXIT_INSTR_OFFSETS
	.align		4
        /*0088*/ 	.byte	0x04, 0x1c
        /*008a*/ 	.short	(.L_19 - .L_18)


	//   ....[0]....
.L_18:
        /*008c*/ 	.word	0x00000060


	//   ....[1]....
        /*0090*/ 	.word	0x000019d0


	//   ....[2]....
        /*0094*/ 	.word	0x00002640


	//   ....[3]....
        /*0098*/ 	.word	0x00002cb0


	//   ....[4]....
        /*009c*/ 	.word	0x00002f30


	//   ....[5]....
        /*00a0*/ 	.word	0x00002fc0


	//----- nvinfo : EIATTR_CRS_STACK_SIZE
	.align		4
.L_19:
        /*00a4*/ 	.byte	0x04, 0x1e
        /*00a6*/ 	.short	(.L_21 - .L_20)
.L_20:
        /*00a8*/ 	.word	0x00000000


	//----- nvinfo : EIATTR_CBANK_PARAM_SIZE
	.align		4
.L_21:
        /*00ac*/ 	.byte	0x03, 0x19
        /*00ae*/ 	.short	0x0018


	//----- nvinfo : EIATTR_PARAM_CBANK
	.align		4
        /*00b0*/ 	.byte	0x04, 0x0a
        /*00b2*/ 	.short	(.L_23 - .L_22)
	.align		4
.L_22:
        /*00b4*/ 	.word	index@(.nv.constant0._Z12distanceCalcP9pointDataPjPd)
        /*00b8*/ 	.short	0x0380
        /*00ba*/ 	.short	0x0018


	//----- nvinfo : EIATTR_SW_WAR
	.align		4
.L_23:
        /*00bc*/ 	.byte	0x04, 0x36
        /*00be*/ 	.short	(.L_25 - .L_24)
.L_24:
        /*00c0*/ 	.word	0x00000008
.L_25:


//--------------------- .nv.callgraph             --------------------------
	.section	.nv.callgraph,"",@"SHT_CUDA_CALLGRAPH"
	.align	4
	.sectionentsize	8
	.align		4
        /*0000*/ 	.word	0x00000000
	.align		4
        /*0004*/ 	.word	0xffffffff
	.align		4
        /*0008*/ 	.word	0x00000000
	.align		4
        /*000c*/ 	.word	0xfffffffe
	.align		4
        /*0010*/ 	.word	0x00000000
	.align		4
        /*0014*/ 	.word	0xfffffffd
	.align		4
        /*0018*/ 	.word	0x00000000
	.align		4
        /*001c*/ 	.word	0xfffffffc


//--------------------- .text._Z12distanceCalcP9pointDataPjPd --------------------------
	.section	.text._Z12distanceCalcP9pointDataPjPd,"ax",@progbits
	.align	128
        .global         _Z12distanceCalcP9pointDataPjPd
        .type           _Z12distanceCalcP9pointDataPjPd,@function
        .size           _Z12distanceCalcP9pointDataPjPd,(.L_x_66 - _Z12distanceCalcP9pointDataPjPd)
        .other          _Z12distanceCalcP9pointDataPjPd,@"STO_CUDA_ENTRY STV_DEFAULT"
_Z12distanceCalcP9pointDataPjPd:
.text._Z12distanceCalcP9pointDataPjPd:
[----:B------:R-:W-:Y:S01]  /*0000*/  LDC R1, c[0x0][0x37c] ;  /* 0x0000df00ff017b82 */ /* 0x000fe20000000800 */
[----:B------:R-:W0:Y:S07]  /*0010*/  S2R R7, SR_TID.X ;  /* 0x0000000000077919 */ /* 0x000e2e0000002100 */
[----:B------:R-:W0:Y:S08]  /*0020*/  S2UR UR4, SR_CTAID.X ;  /* 0x00000000000479c3 */ /* 0x000e300000002500 */
[----:B------:R-:W0:Y:S02]  /*0030*/  LDC R0, c[0x0][0x360] ;  /* 0x0000d800ff007b82 */ /* 0x000e240000000800 */
[----:B0-----:R-:W-:-:S05]  /*0040*/  IMAD R7, R0, UR4, R7 ;  /* 0x0000000400077c24 */ /* 0x001fca000f8e0207 */
[----:B------:R-:W-:-:S13]  /*0050*/  ISETP.GT.U32.AND P0, PT, R7, 0x1869e, PT ;  /* 0x0001869e0700780c */ /* 0x000fda0003f04070 */
[----:B------:R-:W-:Y:S05]  /*0060*/  @P0 EXIT ;  /* 0x000000000000094d */ /* 0x000fea0003800000 */
[----:B------:R-:W0:Y:S01]  /*0070*/  LDC.64 R10, c[0x0][0x380] ;  /* 0x0000e000ff0a7b82 */ /* 0x000e220000000a00 */
[C---:B------:R-:W-:Y:S01]  /*0080*/  ISETP.GT.U32.AND P0, PT, R7.reuse, 0x18697, PT ;  /* 0x000186970700780c */ /* 0x040fe20003f04070 */
[----:B------:R-:W1:Y:S01]  /*0090*/  LDCU.64 UR6, c[0x0][0x358] ;  /* 0x00006b00ff0677ac */ /* 0x000e620008000a00 */
[C---:B------:R-:W-:Y:S01]  /*00a0*/  IADD3 R6, PT, PT, -R7.reuse, 0x1869f, RZ ;  /* 0x0001869f07067810 */ /* 0x040fe20007ffe1ff */
[----:B------:R-:W-:Y:S03]  /*00b0*/  BSSY B0, `(.L_x_0) ;  /* 0x0000190000007945 */ /* 0x000fe60003800000 */
[----:B------:R-:W-:Y:S01]  /*00c0*/  LOP3.LUT R25, R6, 0x7, RZ, 0xc0, !PT ;  /* 0x0000000706197812 */ /* 0x000fe200078ec0ff */
[----:B0-----:R-:W-:-:S06]  /*00d0*/  IMAD.WIDE.U32 R10, R7, 0x10, R10 ;  /* 0x00000010070a7825 */ /* 0x001fcc00078e000a */
[----:B-1----:R-:W-:Y:S05]  /*00e0*/  @P0 BRA `(.L_x_1) ;  /* 0x0000001800300947 */ /* 0x002fea0003800000 */
[----:B------:R-:W-:Y:S02]  /*00f0*/  SHF.R.U32.HI R0, RZ, 0x3, R6 ;  /* 0x00000003ff007819 */ /* 0x000fe40000011606 */
[----:B------:R-:W-:-:S03]  /*0100*/  IADD3 R14, P0, PT, R10, 0x48, RZ ;  /* 0x000000480a0e7810 */ /* 0x000fc60007f1e0ff */
[----:B------:R-:W-:Y:S02]  /*0110*/  IMAD.SHL.U32 R0, R0, 0x8, RZ ;  /* 0x0000000800007824 */ /* 0x000fe400078e00ff */
[----:B------:R-:W-:-:S03]  /*0120*/  IMAD.X R15, RZ, RZ, R11, P0 ;  /* 0x000000ffff0f7224 */ /* 0x000fc600000e060b */
[----:B------:R-:W-:-:S04]  /*0130*/  LOP3.LUT R24, R0, 0x1fff8, RZ, 0xe2, !PT ;  /* 0x0001fff800187812 */ /* 0x000fc800078ee2ff */
[----:B------:R-:W-:-:S07]  /*0140*/  IADD3 R24, PT, PT, -R24, RZ, RZ ;  /* 0x000000ff18187210 */ /* 0x000fce0007ffe1ff */
.L_x_34:
[----:B------:R-:W2:Y:S04]  /*0150*/  LDG.E.64 R12, desc[UR6][R10.64+0x8] ;  /* 0x000008060a0c7981 */ /* 0x000ea8000c1e1b00 */
[----:B0-----:R-:W2:Y:S04]  /*0160*/  LDG.E.64 R4, desc[UR6][R14.64+-0x30] ;  /* 0xffffd0060e047981 */ /* 0x001ea8000c1e1b00 */
[----:B------:R-:W3:Y:S04]  /*0170*/  LDG.E.64 R18, desc[UR6][R10.64] ;  /* 0x000000060a127981 */ /* 0x000ee8000c1e1b00 */
[----:B------:R-:W3:Y:S01]  /*0180*/  LDG.E.64 R2, desc[UR6][R14.64+-0x38] ;  /* 0xffffc8060e027981 */ /* 0x000ee2000c1e1b00 */
[----:B------:R-:W-:Y:S01]  /*0190*/  IMAD.MOV.U32 R26, RZ, RZ, 0x0 ;  /* 0x00000000ff1a7424 */ /* 0x000fe200078e00ff */
[----:B------:R-:W-:Y:S01]  /*01a0*/  MOV R27, 0x3fd80000 ;  /* 0x3fd80000001b7802 */ /* 0x000fe20000000f00 */
[----:B------:R-:W-:Y:S01]  /*01b0*/  VIADD R24, R24, 0x8 ;  /* 0x0000000818187836 */ /* 0x000fe20000000000 */
[----:B------:R-:W-:Y:S05]  /*01c0*/  YIELD ;  /* 0x0000000000007946 */ /* 0x000fea0003800000 */
[----:B------:R-:W-:Y:S01]  /*01d0*/  BSSY.RECONVERGENT B2, `(.L_x_2) ;  /* 0x000001c000027945 */ /* 0x000fe20003800200 */
[----:B------:R-:W-:Y:S01]  /*01e0*/  ISETP.NE.AND P0, PT, R24, RZ, PT ;  /* 0x000000ff1800720c */ /* 0x000fe20003f05270 */
[----:B--2---:R-:W-:-:S02]  /*01f0*/  DADD R4, R12, -R4 ;  /* 0x000000000c047229 */ /* 0x004fc40000000804 */
[----:B---3--:R-:W-:-:S06]  /*0200*/  DADD R2, R18, -R2 ;  /* 0x0000000012027229 */ /* 0x008fcc0000000802 */
[----:B------:R-:W-:-:S08]  /*0210*/  DMUL R20, R4, R4 ;  /* 0x0000000404147228 */ /* 0x000fd00000000000 */
[----:B------:R-:W-:-:S06]  /*0220*/  DFMA R20, R2, R2, R20 ;  /* 0x000000020214722b */ /* 0x000fcc0000000014 */
[----:B------:R-:W0:Y:S04]  /*0230*/  MUFU.RSQ64H R23, R21 ;  /* 0x0000001500177308 */ /* 0x000e280000001c00 */
[----:B------:R-:W-:-:S05]  /*0240*/  VIADD R22, R21, 0xfcb00000 ;  /* 0xfcb0000015167836 */ /* 0x000fca0000000000 */
[----:B------:R-:W-:Y:S01]  /*0250*/  ISETP.GE.U32.AND P1, PT, R22, 0x7ca00000, PT ;  /* 0x7ca000001600780c */ /* 0x000fe20003f26070 */
[----:B0-----:R-:W-:-:S08]  /*0260*/  DMUL R2, R22, R22 ;  /* 0x0000001616027228 */ /* 0x001fd00000000000 */
[----:B------:R-:W-:-:S08]  /*0270*/  DFMA R2, R20, -R2, 1 ;  /* 0x3ff000001402742b */ /* 0x000fd00000000802 */
[----:B------:R-:W-:Y:S02]  /*0280*/  DFMA R26, R2, R26, 0.5 ;  /* 0x3fe00000021a742b */ /* 0x000fe4000000001a */
[----:B------:R-:W-:-:S08]  /*0290*/  DMUL R2, R22, R2 ;  /* 0x0000000216027228 */ /* 0x000fd00000000000 */
[----:B------:R-:W-:-:S08]  /*02a0*/  DFMA R26, R26, R2, R22 ;  /* 0x000000021a1a722b */ /* 0x000fd00000000016 */
[----:B------:R-:W-:Y:S02]  /*02b0*/  DMUL R16, R20, R26 ;  /* 0x0000001a14107228 */ /* 0x000fe40000000000 */
[----:B------:R-:W-:Y:S01]  /*02c0*/  VIADD R9, R27, 0xfff00000 ;  /* 0xfff000001b097836 */ /* 0x000fe20000000000 */
[----:B------:R-:W-:-:S05]  /*02d0*/  MOV R8, R26 ;  /* 0x0000001a00087202 */ /* 0x000fca0000000f00 */
[----:B------:R-:W-:-:S08]  /*02e0*/  DFMA R2, R16, -R16, R20 ;  /* 0x800000101002722b */ /* 0x000fd00000000014 */
[----:B------:R-:W-:Y:S01]  /*02f0*/  DFMA R4, R2, R8, R16 ;  /* 0x000000080204722b */ /* 0x000fe20000000010 */
[----:B------:R-:W-:Y:S10]  /*0300*/  @!P1 BRA `(.L_x_3) ;  /* 0x0000000000209947 */ /* 0x000ff40003800000 */
[----:B------:R-:W-:Y:S01]  /*0310*/  IMAD.MOV.U32 R4, RZ, RZ, R2 ;  /* 0x000000ffff047224 */ /* 0x000fe200078e0002 */
[----:B------:R-:W-:Y:S01]  /*0320*/  MOV R2, R16 ;  /* 0x0000001000027202 */ /* 0x000fe20000000f00 */
[----:B------:R-:W-:Y:S01]  /*0330*/  IMAD.MOV.U32 R5, RZ, RZ, R26 ;  /* 0x000000ffff057224 */ /* 0x000fe200078e001a */
[----:B------:R-:W-:Y:S01]  /*0340*/  MOV R8, 0x370 ;  /* 0x0000037000087802 */ /* 0x000fe20000000f00 */
[----:B------:R-:W-:-:S07]  /*0350*/  IMAD.MOV.U32 R0, RZ, RZ, R17 ;  /* 0x000000ffff007224 */ /* 0x000fce00078e0011 */
[----:B------:R-:W-:Y:S05]  /*0360*/  CALL.REL.NOINC `($__internal_0_$__cuda_sm20_dsqrt_rn_f64_mediumpath_v1) ;  /* 0x0000002c00187944 */ /* 0x000fea0003c00000 */
[----:B------:R-:W-:Y:S01]  /*0370*/  IMAD.MOV.U32 R4, RZ, RZ, R2 ;  /* 0x000000ffff047224 */ /* 0x000fe200078e0002 */
[----:B------:R-:W-:-:S07]  /*0380*/  MOV R5, R0 ;  /* 0x0000000000057202 */ /* 0x000fce0000000f00 */
.L_x_3:
[----:B------:R-:W-:Y:S05]  /*0390*/  BSYNC.RECONVERGENT B2 ;  /* 0x0000000000027941 */ /* 0x000fea0003800200 */
.L_x_2:
[----:B------:R-:W0:Y:S02]  /*03a0*/  LDC.64 R2, c[0x0][0x390] ;  /* 0x0000e400ff027b82 */ /* 0x000e240000000a00 */
[----:B0-----:R-:W2:Y:S01]  /*03b0*/  LDG.E.64 R16, desc[UR6][R2.64] ;  /* 0x0000000602107981 */ /* 0x001ea2000c1e1b00 */
[----:B------:R-:W-:Y:S01]  /*03c0*/  BSSY.RECONVERGENT B1, `(.L_x_4) ;  /* 0x000000e000017945 */ /* 0x000fe20003800200 */
[----:B--2---:R-:W-:-:S14]  /*03d0*/  DSETP.GTU.AND P1, PT, R4, R16, PT ;  /* 0x000000100400722a */ /* 0x004fdc0003f2c000 */
[----:B------:R-:W-:Y:S05]  /*03e0*/  @P1 BRA `(.L_x_5) ;  /* 0x00000000002c1947 */ /* 0x000fea0003800000 */
[----:B------:R-:W0:Y:S01]  /*03f0*/  S2R R8, SR_LANEID ;  /* 0x0000000000087919 */ /* 0x000e220000000000 */
[----:B------:R-:W1:Y:S01]  /*0400*/  LDC.64 R4, c[0x0][0x388] ;  /* 0x0000e200ff047b82 */ /* 0x000e620000000a00 */
[----:B------:R-:W-:Y:S02]  /*0410*/  VOTEU.ANY UR4, UPT, PT ;  /* 0x0000000000047886 */ /* 0x000fe400038e0100 */
[----:B------:R-:W2:Y:S01]  /*0420*/  POPC R0, UR4 ;  /* 0x0000000400007d09 */ /* 0x000ea20008000000 */
[----:B------:R-:W-:Y:S01]  /*0430*/  UFLO.U32 UR4, UR4 ;  /* 0x00000004000472bd */ /* 0x000fe200080e0000 */
[----:B--2---:R-:W-:-:S05]  /*0440*/  IMAD.SHL.U32 R9, R0, 0x2, RZ ;  /* 0x0000000200097824 */ /* 0x004fca00078e00ff */
[----:B0-----:R-:W-:-:S13]  /*0450*/  ISETP.EQ.U32.AND P1, PT, R8, UR4, PT ;  /* 0x0000000408007c0c */ /* 0x001fda000bf22070 */
[----:B-1----:R0:W-:Y:S04]  /*0460*/  @P1 REDG.E.ADD.STRONG.GPU desc[UR6][R4.64], R9 ;  /* 0x000000090400198e */ /* 0x0021e8000c12e106 */
[----:B------:R0:W5:Y:S04]  /*0470*/  LDG.E.64 R16, desc[UR6][R2.64] ;  /* 0x0000000602107981 */ /* 0x000168000c1e1b00 */
[----:B------:R0:W5:Y:S04]  /*0480*/  LDG.E.64 R18, desc[UR6][R10.64] ;  /* 0x000000060a127981 */ /* 0x000168000c1e1b00 */
[----:B------:R0:W5:Y:S02]  /*0490*/  LDG.E.64 R12, desc[UR6][R10.64+0x8] ;  /* 0x000008060a0c7981 */ /* 0x000164000c1e1b00 */
.L_x_5:
[----:B------:R-:W-:Y:S05]  /*04a0*/  BSYNC.RECONVERGENT B1 ;  /* 0x0000000000017941 */ /* 0x000fea0003800200 */
.L_x_4:
[----:B0-----:R-:W2:Y:S04]  /*04b0*/  LDG.E.64 R4, desc[UR6][R14.64+-0x20] ;  /* 0xffffe0060e047981 */ /* 0x001ea8000c1e1b00 */
[----:B------:R-:W3:Y:S01]  /*04c0*/  LDG.E.64 R2, desc[UR6][R14.64+-0x28] ;  /* 0xffffd8060e027981 */ /* 0x000ee2000c1e1b00 */
[----:B------:R-:W-:Y:S01]  /*04d0*/  BSSY.RECONVERGENT B2, `(.L_x_6) ;  /* 0x000001d000027945 */ /* 0x000fe20003800200 */
[----:B--2--5:R-:W-:Y:S02]  /*04e0*/  DADD R4, R12, -R4 ;  /* 0x000000000c047229 */ /* 0x024fe40000000804 */
[----:B---3--:R-:W-:-:S06]  /*04f0*/  DADD R2, R18, -R2 ;  /* 0x0000000012027229 */ /* 0x008fcc0000000802 */
[----:B------:R-:W-:Y:S01]  /*0500*/  DMUL R20, R4, R4 ;  /* 0x0000000404147228 */ /* 0x000fe20000000000 */
[----:B------:R-:W-:Y:S01]  /*0510*/  MOV R4, 0x0 ;  /* 0x0000000000047802 */ /* 0x000fe20000000f00 */
[----:B------:R-:W-:-:S06]  /*0520*/  IMAD.MOV.U32 R5, RZ, RZ, 0x3fd80000 ;  /* 0x3fd80000ff057424 */ /* 0x000fcc00078e00ff */
        /* <DEDUP_REMOVED lines=16> */
[----:B------:R-:W-:Y:S01]  /*0630*/  MOV R8, 0x680 ;  /* 0x0000068000087802 */ /* 0x000fe20000000f00 */
[----:B------:R-:W-:Y:S01]  /*0640*/  IMAD.MOV.U32 R4, RZ, RZ, R2 ;  /* 0x000000ffff047224 */ /* 0x000fe200078e0002 */
[----:B------:R-:W-:Y:S01]  /*0650*/  MOV R2, R26 ;  /* 0x0000001a00027202 */ /* 0x000fe20000000f00 */
[----:B------:R-:W-:-:S07]  /*0660*/  IMAD.MOV.U32 R0, RZ, RZ, R27 ;  /* 0x000000ffff007224 */ /* 0x000fce00078e001b */
[----:B------:R-:W-:Y:S05]  /*0670*/  CALL.REL.NOINC `($__internal_0_$__cuda_sm20_dsqrt_rn_f64_mediumpath_v1) ;  /* 0x0000002800547944 */ /* 0x000fea0003c00000 */
[----:B------:R-:W-:Y:S01]  /*0680*/  IMAD.MOV.U32 R28, RZ, RZ, R2 ;  /* 0x000000ffff1c7224 */ /* 0x000fe200078e0002 */
[----:B------:R-:W-:-:S07]  /*0690*/  MOV R29, R0 ;  /* 0x00000000001d7202 */ /* 0x000fce0000000f00 */
.L_x_7:
[----:B------:R-:W-:Y:S05]  /*06a0*/  BSYNC.RECONVERGENT B2 ;  /* 0x0000000000027941 */ /* 0x000fea0003800200 */
.L_x_6:
[----:B------:R-:W-:Y:S01]  /*06b0*/  DSETP.GTU.AND P1, PT, R28, R16, PT ;  /* 0x000000101c00722a */ /* 0x000fe20003f2c000 */
[----:B------:R-:W-:-:S13]  /*06c0*/  BSSY.RECONVERGENT B1, `(.L_x_8) ;  /* 0x000000e000017945 */ /* 0x000fda0003800200 */
[----:B------:R-:W-:Y:S05]  /*06d0*/  @P1 BRA `(.L_x_9) ;  /* 0x0000000000301947 */ /* 0x000fea0003800000 */
[----:B------:R-:W0:Y:S01]  /*06e0*/  S2R R4, SR_LANEID ;  /* 0x0000000000047919 */ /* 0x000e220000000000 */
[----:B------:R-:W1:Y:S01]  /*06f0*/  LDC.64 R2, c[0x0][0x388] ;  /* 0x0000e200ff027b82 */ /* 0x000e620000000a00 */
[----:B------:R-:W-:Y:S02]  /*0700*/  VOTEU.ANY UR4, UPT, PT ;  /* 0x0000000000047886 */ /* 0x000fe400038e0100 */
[----:B------:R-:W2:Y:S01]  /*0710*/  POPC R0, UR4 ;  /* 0x0000000400007d09 */ /* 0x000ea20008000000 */
[----:B------:R-:W-:-:S04]  /*0720*/  UFLO.U32 UR4, UR4 ;  /* 0x00000004000472bd */ /* 0x000fc800080e0000 */
[----:B------:R-:W3:Y:S01]  /*0730*/  LDC.64 R16, c[0x0][0x390] ;  /* 0x0000e400ff107b82 */ /* 0x000ee20000000a00 */
[----:B--2---:R-:W-:Y:S01]  /*0740*/  IMAD.SHL.U32 R5, R0, 0x2, RZ ;  /* 0x0000000200057824 */ /* 0x004fe200078e00ff */
[----:B0-----:R-:W-:-:S13]  /*0750*/  ISETP.EQ.U32.AND P1, PT, R4, UR4, PT ;  /* 0x0000000404007c0c */ /* 0x001fda000bf22070 */
[----:B-1----:R0:W-:Y:S04]  /*0760*/  @P1 REDG.E.ADD.STRONG.GPU desc[UR6][R2.64], R5 ;  /* 0x000000050200198e */ /* 0x0021e8000c12e106 */
[----:B------:R0:W5:Y:S04]  /*0770*/  LDG.E.64 R18, desc[UR6][R10.64] ;  /* 0x000000060a127981 */ /* 0x000168000c1e1b00 */
[----:B------:R0:W5:Y:S04]  /*0780*/  LDG.E.64 R12, desc[UR6][R10.64+0x8] ;  /* 0x000008060a0c7981 */ /* 0x000168000c1e1b00 */
[----:B---3--:R-:W5:Y:S02]  /*0790*/  LDG.E.64 R16, desc[UR6][R16.64] ;  /* 0x0000000610107981 */ /* 0x008f64000c1e1b00 */
.L_x_9:
[----:B------:R-:W-:Y:S05]  /*07a0*/  BSYNC.RECONVERGENT B1 ;  /* 0x0000000000017941 */ /* 0x000fea0003800200 */
.L_x_8:
        /* <DEDUP_REMOVED lines=31> */
.L_x_11:
[----:B------:R-:W-:Y:S05]  /*09a0*/  BSYNC.RECONVERGENT B2 ;  /* 0x0000000000027941 */ /* 0x000fea0003800200 */
.L_x_10:
        /* <DEDUP_REMOVED lines=15> */
.L_x_13:
[----:B------:R-:W-:Y:S05]  /*0aa0*/  BSYNC.RECONVERGENT B1 ;  /* 0x0000000000017941 */ /* 0x000fea0003800200 */
.L_x_12:
        /* <DEDUP_REMOVED lines=31> */
.L_x_15:
[----:B------:R-:W-:Y:S05]  /*0ca0*/  BSYNC.RECONVERGENT B2 ;  /* 0x0000000000027941 */ /* 0x000fea0003800200 */
.L_x_14:
        /* <DEDUP_REMOVED lines=15> */
.L_x_17:
[----:B------:R-:W-:Y:S05]  /*0da0*/  BSYNC.RECONVERGENT B1 ;  /* 0x0000000000017941 */ /* 0x000fea0003800200 */
.L_x_16:
        /* <DEDUP_REMOVED lines=31> */
.L_x_19:
[----:B------:R-:W-:Y:S05]  /*0fa0*/  BSYNC.RECONVERGENT B2 ;  /* 0x0000000000027941 */ /* 0x000fea0003800200 */
.L_x_18:
        /* <DEDUP_REMOVED lines=15> */
.L_x_21:
[----:B------:R-:W-:Y:S05]  /*10a0*/  BSYNC.RECONVERGENT B1 ;  /* 0x0000000000017941 */ /* 0x000fea0003800200 */
.L_x_20:
        /* <DEDUP_REMOVED lines=31> */
.L_x_23:
[----:B------:R-:W-:Y:S05]  /*12a0*/  BSYNC.RECONVERGENT B2 ;  /* 0x0000000000027941 */ /* 0x000fea0003800200 */
.L_x_22:
        /* <DEDUP_REMOVED lines=15> */
.L_x_25:
[----:B------:R-:W-:Y:S05]  /*13a0*/  BSYNC.RECONVERGENT B1 ;  /* 0x0000000000017941 */ /* 0x000fea0003800200 */
.L_x_24:
        /* <DEDUP_REMOVED lines=31> */
.L_x_27:
[----:B------:R-:W-:Y:S05]  /*15a0*/  BSYNC.RECONVERGENT B2 ;  /* 0x0000000000027941 */ /* 0x000fea0003800200 */
.L_x_26:
        /* <DEDUP_REMOVED lines=15> */
.L_x_29:
[----:B------:R-:W-:Y:S05]  /*16a0*/  BSYNC.RECONVERGENT B1 ;  /* 0x0000000000017941 */ /* 0x000fea0003800200 */
.L_x_28:
[----:B0-----:R-:W2:Y:S04]  /*16b0*/  LDG.E.64 R4, desc[UR6][R14.64+0x40] ;  /* 0x000040060e047981 */ /* 0x001ea8000c1e1b00 */
[----:B------:R-:W3:Y:S01]  /*16c0*/  LDG.E.64 R2, desc[UR6][R14.64+0x38] ;  /* 0x000038060e027981 */ /* 0x000ee2000c1e1b00 */
[----:B------:R-:W-:Y:S01]  /*16d0*/  BSSY.RECONVERGENT B2, `(.L_x_30) ;  /* 0x000001d000027945 */ /* 0x000fe20003800200 */
[----:B--2--5:R-:W-:Y:S02]  /*16e0*/  DADD R4, -R4, R12 ;  /* 0x0000000004047229 */ /* 0x024fe4000000010c */
[----:B---3--:R-:W-:-:S06]  /*16f0*/  DADD R2, -R2, R18 ;  /* 0x0000000002027229 */ /* 0x008fcc0000000112 */
        /* <DEDUP_REMOVED lines=26> */
.L_x_31:
[----:B------:R-:W-:Y:S05]  /*18a0*/  BSYNC.RECONVERGENT B2 ;  /* 0x0000000000027941 */ /* 0x000fea0003800200 */
.L_x_30:
[----:B------:R-:W-:Y:S01]  /*18b0*/  DSETP.GTU.AND P1, PT, R4, R16, PT ;  /* 0x000000100400722a */ /* 0x000fe20003f2c000 */
[----:B------:R-:W-:-:S13]  /*18c0*/  BSSY.RECONVERGENT B1, `(.L_x_32) ;  /* 0x000000a000017945 */ /* 0x000fda0003800200 */
        /* <DEDUP_REMOVED lines=8> */
[----:B-1----:R0:W-:Y:S02]  /*1950*/  @P1 REDG.E.ADD.STRONG.GPU desc[UR6][R2.64], R5 ;  /* 0x000000050200198e */ /* 0x0021e4000c12e106 */
.L_x_33:
[----:B------:R-:W-:Y:S05]  /*1960*/  BSYNC.RECONVERGENT B1 ;  /* 0x0000000000017941 */ /* 0x000fea0003800200 */
.L_x_32:
[----:B------:R-:W-:Y:S01]  /*1970*/  IADD3 R14, P1, PT, R14, 0x80, RZ ;  /* 0x000000800e0e7810 */ /* 0x000fe20007f3e0ff */
[----:B------:R-:W-:-:S03]  /*1980*/  VIADD R7, R7, 0x8 ;  /* 0x0000000807077836 */ /* 0x000fc60000000000 */
[----:B------:R-:W-:Y:S01]  /*1990*/  IADD3.X R15, PT, PT, RZ, R15, RZ, P1, !PT ;  /* 0x0000000fff0f7210 */ /* 0x000fe20000ffe4ff */
[----:B------:R-:W-:Y:S08]  /*19a0*/  @P0 BRA `(.L_x_34) ;  /* 0xffffffe400e80947 */ /* 0x000ff0000383ffff */
.L_x_1:
[----:B------:R-:W-:Y:S05]  /*19b0*/  BSYNC B0 ;  /* 0x0000000000007941 */ /* 0x000fea0003800000 */
.L_x_0:
[----:B------:R-:W-:-:S13]  /*19c0*/  ISETP.NE.AND P0, PT, R25, RZ, PT ;  /* 0x000000ff1900720c */ /* 0x000fda0003f05270 */
[----:B------:R-:W-:Y:S05]  /*19d0*/  @!P0 EXIT ;  /* 0x000000000000894d */ /* 0x000fea0003800000 */
[----:B------:R-:W-:Y:S01]  /*19e0*/  ISETP.GE.U32.AND P0, PT, R25, 0x4, PT ;  /* 0x000000041900780c */ /* 0x000fe20003f06070 */
[----:B------:R-:W-:Y:S01]  /*19f0*/  BSSY.RECONVERGENT B0, `(.L_x_35) ;  /* 0x00000c3000007945 */ /* 0x000fe20003800200 */
[----:B------:R-:W-:-:S11]  /*1a00*/  LOP3.LUT R24, R6, 0x3, RZ, 0xc0, !PT ;  /* 0x0000000306187812 */ /* 0x000fd600078ec0ff */
[----:B------:R-:W-:Y:S05]  /*1a10*/  @!P0 BRA `(.L_x_36) ;  /* 0x0000000c00008947 */ /* 0x000fea0003800000 */
[----:B------:R-:W1:Y:S01]  /*1a20*/  LDC.64 R12, c[0x0][0x380] ;  /* 0x0000e000ff0c7b82 */ /* 0x000e620000000a00 */
[----:B------:R-:W2:Y:S04]  /*1a30*/  LDG.E.64 R14, desc[UR6][R10.64+0x8] ;  /* 0x000008060a0e7981 */ /* 0x000ea8000c1e1b00 */
[----:B------:R-:W3:Y:S01]  /*1a40*/  LDG.E.64 R16, desc[UR6][R10.64] ;  /* 0x000000060a107981 */ /* 0x000ee2000c1e1b00 */
[----:B-1----:R-:W-:-:S05]  /*1a50*/  IMAD.WIDE.U32 R12, R7, 0x10, R12 ;  /* 0x00000010070c7825 */ /* 0x002fca00078e000c */
[----:B0-----:R-:W2:Y:S04]  /*1a60*/  LDG.E.64 R4, desc[UR6][R12.64+0x18] ;  /* 0x000018060c047981 */ /* 0x001ea8000c1e1b00 */
[----:B------:R-:W3:Y:S01]  /*1a70*/  LDG.E.64 R2, desc[UR6][R12.64+0x10] ;  /* 0x000010060c027981 */ /* 0x000ee2000c1e1b00 */
[----:B------:R-:W-:Y:S01]  /*1a80*/  BSSY.RECONVERGENT B2, `(.L_x_37) ;  /* 0x000001d000027945 */ /* 0x000fe20003800200 */
[----:B--2---:R-:W-:Y:S02]  /*1a90*/  DADD R4, R14, -R4 ;  /* 0x000000000e047229 */ /* 0x004fe40000000804 */
[----:B---3--:R-:W-:-:S06]  /*1aa0*/  DADD R2, R16, -R2 ;  /* 0x0000000010027229 */ /* 0x008fcc0000000802 */
[----:B------:R-:W-:-:S08]  /*1ab0*/  DMUL R20, R4, R4 ;  /* 0x0000000404147228 */ /* 0x000fd00000000000 */
[----:B------:R-:W-:-:S06]  /*1ac0*/  DFMA R20, R2, R2, R20 ;  /* 0x000000020214722b */ /* 0x000fcc0000000014 */
[----:B------:R-:W0:Y:S04]  /*1ad0*/  MUFU.RSQ64H R23, R21 ;  /* 0x0000001500177308 */ /* 0x000e280000001c00 */
[----:B------:R-:W-:Y:S01]  /*1ae0*/  VIADD R22, R21, 0xfcb00000 ;  /* 0xfcb0000015167836 */ /* 0x000fe20000000000 */
[----:B------:R-:W-:Y:S01]  /*1af0*/  MOV R5, 0x3fd80000 ;  /* 0x3fd8000000057802 */ /* 0x000fe20000000f00 */
[----:B------:R-:W-:-:S04]  /*1b00*/  IMAD.MOV.U32 R4, RZ, RZ, 0x0 ;  /* 0x00000000ff047424 */ /* 0x000fc800078e00ff */
[----:B0-----:R-:W-:-:S08]  /*1b10*/  DMUL R2, R22, R22 ;  /* 0x0000001616027228 */ /* 0x001fd00000000000 */
[----:B------:R-:W-:-:S08]  /*1b20*/  DFMA R2, R20, -R2, 1 ;  /* 0x3ff000001402742b */ /* 0x000fd00000000802 */
[----:B------:R-:W-:Y:S02]  /*1b30*/  DFMA R4, R2, R4, 0.5 ;  /* 0x3fe000000204742b */ /* 0x000fe40000000004 */
[----:B------:R-:W-:-:S08]  /*1b40*/  DMUL R2, R22, R2 ;  /* 0x0000000216027228 */ /* 0x000fd00000000000 */
[----:B------:R-:W-:Y:S01]  /*1b50*/  DFMA R26, R4, R2, R22 ;  /* 0x00000002041a722b */ /* 0x000fe20000000016 */
[----:B------:R-:W-:-:S07]  /*1b60*/  ISETP.GE.U32.AND P0, PT, R22, 0x7ca00000, PT ;  /* 0x7ca000001600780c */ /* 0x000fce0003f06070 */
[----:B------:R-:W-:Y:S02]  /*1b70*/  DMUL R18, R20, R26 ;  /* 0x0000001a14127228 */ /* 0x000fe40000000000 */
[----:B------:R-:W-:Y:S02]  /*1b80*/  VIADD R9, R27, 0xfff00000 ;  /* 0xfff000001b097836 */ /* 0x000fe40000000000 */
[----:B------:R-:W-:-:S04]  /*1b90*/  IMAD.MOV.U32 R8, RZ, RZ, R26 ;  /* 0x000000ffff087224 */ /* 0x000fc800078e001a */
[----:B------:R-:W-:-:S08]  /*1ba0*/  DFMA R2, R18, -R18, R20 ;  /* 0x800000121202722b */ /* 0x000fd00000000014 */
[----:B------:R-:W-:Y:S01]  /*1bb0*/  DFMA R4, R2, R8, R18 ;  /* 0x000000080204722b */ /* 0x000fe20000000012 */
[----:B------:R-:W-:Y:S10]  /*1bc0*/  @!P0 BRA `(.L_x_38) ;  /* 0x0000000000208947 */ /* 0x000ff40003800000 */
[----:B------:R-:W-:Y:S01]  /*1bd0*/  IMAD.MOV.U32 R4, RZ, RZ, R2 ;  /* 0x000000ffff047224 */ /* 0x000fe200078e0002 */
[----:B------:R-:W-:Y:S01]  /*1be0*/  MOV R5, R26 ;  /* 0x0000001a00057202 */ /* 0x000fe20000000f00 */
[----:B------:R-:W-:Y:S01]  /*1bf0*/  IMAD.MOV.U32 R2, RZ, RZ, R18 ;  /* 0x000000ffff027224 */ /* 0x000fe200078e0012 */
[----:B------:R-:W-:Y:S02]  /*1c00*/  MOV R0, R19 ;  /* 0x0000001300007202 */ /* 0x000fe40000000f00 */
[----:B------:R-:W-:-:S07]  /*1c10*/  MOV R8, 0x1c30 ;  /* 0x00001c3000087802 */ /* 0x000fce0000000f00 */
[----:B------:R-:W-:Y:S05]  /*1c20*/  CALL.REL.NOINC `($__internal_0_$__cuda_sm20_dsqrt_rn_f64_mediumpath_v1) ;  /* 0x0000001000e87944 */ /* 0x000fea0003c00000 */
[----:B------:R-:W-:Y:S02]  /*1c30*/  IMAD.MOV.U32 R4, RZ, RZ, R2 ;  /* 0x000000ffff047224 */ /* 0x000fe400078e0002 */
[----:B------:R-:W-:-:S07]  /*1c40*/  IMAD.MOV.U32 R5, RZ, RZ, R0 ;  /* 0x000000ffff057224 */ /* 0x000fce00078e0000 */
.L_x_38:
[----:B------:R-:W-:Y:S05]  /*1c50*/  BSYNC.RECONVERGENT B2 ;  /* 0x0000000000027941 */ /* 0x000fea0003800200 */
.L_x_37:
        /* <DEDUP_REMOVED lines=10> */
[----:B--2---:R-:W-:-:S05]  /*1d00*/  SHF.L.U32 R9, R0, 0x1, RZ ;  /* 0x0000000100097819 */ /* 0x004fca00000006ff */
[----:B0-----:R-:W-:-:S13]  /*1d10*/  ISETP.EQ.U32.AND P0, PT, R8, UR4, PT ;  /* 0x0000000408007c0c */ /* 0x001fda000bf02070 */
[----:B-1----:R0:W-:Y:S04]  /*1d20*/  @P0 REDG.E.ADD.STRONG.GPU desc[UR6][R4.64], R9 ;  /* 0x000000090400098e */ /* 0x0021e8000c12e106 */
[----:B------:R0:W5:Y:S04]  /*1d30*/  LDG.E.64 R18, desc[UR6][R2.64] ;  /* 0x0000000602127981 */ /* 0x000168000c1e1b00 */
[----:B------:R0:W5:Y:S04]  /*1d40*/  LDG.E.64 R16, desc[UR6][R10.64] ;  /* 0x000000060a107981 */ /* 0x000168000c1e1b00 */
[----:B------:R0:W5:Y:S02]  /*1d50*/  LDG.E.64 R14, desc[UR6][R10.64+0x8] ;  /* 0x000008060a0e7981 */ /* 0x000164000c1e1b00 */
.L_x_40:
[----:B------:R-:W-:Y:S05]  /*1d60*/  BSYNC.RECONVERGENT B1 ;  /* 0x0000000000017941 */ /* 0x000fea0003800200 */
.L_x_39:
[----:B0-----:R-:W2:Y:S04]  /*1d70*/  LDG.E.64 R4, desc[UR6][R12.64+0x28] ;  /* 0x000028060c047981 */ /* 0x001ea8000c1e1b00 */
[----:B------:R-:W3:Y:S01]  /*1d80*/  LDG.E.64 R2, desc[UR6][R12.64+0x20] ;  /* 0x000020060c027981 */ /* 0x000ee2000c1e1b00 */
[----:B------:R-:W-:Y:S01]  /*1d90*/  BSSY.RECONVERGENT B2, `(.L_x_41) ;  /* 0x000001d000027945 */ /* 0x000fe20003800200 */
[----:B--2--5:R-:W-:Y:S02]  /*1da0*/  DADD R4, R14, -R4 ;  /* 0x000000000e047229 */ /* 0x024fe40000000804 */
[----:B---3--:R-:W-:-:S06]  /*1db0*/  DADD R2, R16, -R2 ;  /* 0x0000000010027229 */ /* 0x008fcc0000000802 */
[----:B------:R-:W-:Y:S01]  /*1dc0*/  DMUL R20, R4, R4 ;  /* 0x0000000404147228 */ /* 0x000fe20000000000 */
[----:B------:R-:W-:Y:S01]  /*1dd0*/  IMAD.MOV.U32 R4, RZ, RZ, 0x0 ;  /* 0x00000000ff047424 */ /* 0x000fe200078e00ff */
[----:B------:R-:W-:-:S06]  /*1de0*/  MOV R5, 0x3fd80000 ;  /* 0x3fd8000000057802 */ /* 0x000fcc0000000f00 */
        /* <DEDUP_REMOVED lines=10> */
[----:B------:R-:W-:Y:S02]  /*1e90*/  VIADD R9, R5, 0xfff00000 ;  /* 0xfff0000005097836 */ /* 0x000fe40000000000 */
[----:B------:R-:W-:-:S04]  /*1ea0*/  IMAD.MOV.U32 R8, RZ, RZ, R4 ;  /* 0x000000ffff087224 */ /* 0x000fc800078e0004 */
[----:B------:R-:W-:-:S08]  /*1eb0*/  DFMA R2, R26, -R26, R20 ;  /* 0x8000001a1a02722b */ /* 0x000fd00000000014 */
[----:B------:R-:W-:Y:S01]  /*1ec0*/  DFMA R28, R2, R8, R26 ;  /* 0x00000008021c722b */ /* 0x000fe2000000001a */
[----:B------:R-:W-:Y:S10]  /*1ed0*/  @!P0 BRA `(.L_x_42) ;  /* 0x0000000000208947 */ /* 0x000ff40003800000 */
[----:B------:R-:W-:Y:S01]  /*1ee0*/  MOV R5, R4 ;  /* 0x0000000400057202 */ /* 0x000fe20000000f00 */
[----:B------:R-:W-:Y:S01]  /*1ef0*/  IMAD.MOV.U32 R4, RZ, RZ, R2 ;  /* 0x000000ffff047224 */ /* 0x000fe200078e0002 */
[----:B------:R-:W-:Y:S01]  /*1f00*/  MOV R0, R27 ;  /* 0x0000001b00007202 */ /* 0x000fe20000000f00 */
[----:B------:R-:W-:Y:S01]  /*1f10*/  IMAD.MOV.U32 R2, RZ, RZ, R26 ;  /* 0x000000ffff027224 */ /* 0x000fe200078e001a */
[----:B------:R-:W-:-:S07]  /*1f20*/  MOV R8, 0x1f40 ;  /* 0x00001f4000087802 */ /* 0x000fce0000000f00 */
[----:B------:R-:W-:Y:S05]  /*1f30*/  CALL.REL.NOINC `($__internal_0_$__cuda_sm20_dsqrt_rn_f64_mediumpath_v1) ;  /* 0x0000001000247944 */ /* 0x000fea0003c00000 */
[----:B------:R-:W-:Y:S02]  /*1f40*/  IMAD.MOV.U32 R28, RZ, RZ, R2 ;  /* 0x000000ffff1c7224 */ /* 0x000fe400078e0002 */
[----:B------:R-:W-:-:S07]  /*1f50*/  IMAD.MOV.U32 R29, RZ, RZ, R0 ;  /* 0x000000ffff1d7224 */ /* 0x000fce00078e0000 */
.L_x_42:
[----:B------:R-:W-:Y:S05]  /*1f60*/  BSYNC.RECONVERGENT B2 ;  /* 0x0000000000027941 */ /* 0x000fea0003800200 */
.L_x_41:
        /* <DEDUP_REMOVED lines=9> */
[----:B--2---:R-:W-:Y:S02]  /*2000*/  SHF.L.U32 R5, R0, 0x1, RZ ;  /* 0x0000000100057819 */ /* 0x004fe400000006ff */
[----:B0-----:R-:W-:-:S13]  /*2010*/  ISETP.EQ.U32.AND P0, PT, R4, UR4, PT ;  /* 0x0000000404007c0c */ /* 0x001fda000bf02070 */
[----:B-1----:R0:W-:Y:S04]  /*2020*/  @P0 REDG.E.ADD.STRONG.GPU desc[UR6][R2.64], R5 ;  /* 0x000000050200098e */ /* 0x0021e8000c12e106 */
[----:B------:R0:W5:Y:S04]  /*2030*/  LDG.E.64 R16, desc[UR6][R10.64] ;  /* 0x000000060a107981 */ /* 0x000168000c1e1b00 */
[----:B------:R0:W5:Y:S04]  /*2040*/  LDG.E.64 R14, desc[UR6][R10.64+0x8] ;  /* 0x000008060a0e7981 */ /* 0x000168000c1e1b00 */
[----:B---3--:R-:W5:Y:S02]  /*2050*/  LDG.E.64 R18, desc[UR6][R18.64] ;  /* 0x0000000612127981 */ /* 0x008f64000c1e1b00 */
.L_x_44:
[----:B------:R-:W-:Y:S05]  /*2060*/  BSYNC.RECONVERGENT B1 ;  /* 0x0000000000017941 */ /* 0x000fea0003800200 */
.L_x_43:
        /* <DEDUP_REMOVED lines=31> */
.L_x_46:
[----:B------:R-:W-:Y:S05]  /*2260*/  BSYNC.RECONVERGENT B2 ;  /* 0x0000000000027941 */ /* 0x000fea0003800200 */
.L_x_45:
        /* <DEDUP_REMOVED lines=15> */
.L_x_48:
[----:B------:R-:W-:Y:S05]  /*2360*/  BSYNC.RECONVERGENT B1 ;  /* 0x0000000000017941 */ /* 0x000fea0003800200 */
.L_x_47:
[----:B0-----:R-:W2:Y:S04]  /*2370*/  LDG.E.64 R4, desc[UR6][R12.64+0x48] ;  /* 0x000048060c047981 */ /* 0x001ea8000c1e1b00 */
[----:B------:R-:W3:Y:S01]  /*2380*/  LDG.E.64 R2, desc[UR6][R12.64+0x40] ;  /* 0x000040060c027981 */ /* 0x000ee2000c1e1b00 */
[----:B------:R-:W-:Y:S01]  /*2390*/  BSSY.RECONVERGENT B2, `(.L_x_49) ;  /* 0x000001e000027945 */ /* 0x000fe20003800200 */
[----:B------:R-:W-:Y:S01]  /*23a0*/  IADD3 R7, PT, PT, R7, 0x4, RZ ;  /* 0x0000000407077810 */ /* 0x000fe20007ffe0ff */
[----:B--2--5:R-:W-:Y:S02]  /*23b0*/  DADD R4, -R4, R14 ;  /* 0x0000000004047229 */ /* 0x024fe4000000010e */
[----:B---3--:R-:W-:-:S06]  /*23c0*/  DADD R2, -R2, R16 ;  /* 0x0000000002027229 */ /* 0x008fcc0000000110 */
        /* <DEDUP_REMOVED lines=26> */
.L_x_50:
[----:B------:R-:W-:Y:S05]  /*2570*/  BSYNC.RECONVERGENT B2 ;  /* 0x0000000000027941 */ /* 0x000fea0003800200 */
.L_x_49:
[----:B------:R-:W-:-:S14]  /*2580*/  DSETP.GTU.AND P0, PT, R4, R18, PT ;  /* 0x000000120400722a */ /* 0x000fdc0003f0c000 */
        /* <DEDUP_REMOVED lines=9> */
.L_x_36:
[----:B------:R-:W-:Y:S05]  /*2620*/  BSYNC.RECONVERGENT B0 ;  /* 0x0000000000007941 */ /* 0x000fea0003800200 */
.L_x_35:
[----:B------:R-:W-:-:S13]  /*2630*/  ISETP.NE.AND P0, PT, R24, RZ, PT ;  /* 0x000000ff1800720c */ /* 0x000fda0003f05270 */
[----:B------:R-:W-:Y:S05]  /*2640*/  @!P0 EXIT ;  /* 0x000000000000894d */ /* 0x000fea0003800000 */
[----:B------:R-:W-:Y:S01]  /*2650*/  ISETP.NE.AND P0, PT, R24, 0x1, PT ;  /* 0x000000011800780c */ /* 0x000fe20003f05270 */
[----:B------:R-:W-:-:S12]  /*2660*/  BSSY.RECONVERGENT B0, `(.L_x_51) ;  /* 0x0000062000007945 */ /* 0x000fd80003800200 */
[----:B------:R-:W-:Y:S05]  /*2670*/  @!P0 BRA `(.L_x_52) ;  /* 0x0000000400808947 */ /* 0x000fea0003800000 */
[----:B------:R-:W2:Y:S01]  /*2680*/  LDC.64 R12, c[0x0][0x380] ;  /* 0x0000e000ff0c7b82 */ /* 0x000ea20000000a00 */
[----:B------:R-:W3:Y:S04]  /*2690*/  LDG.E.64 R16, desc[UR6][R10.64+0x8] ;  /* 0x000008060a107981 */ /* 0x000ee8000c1e1b00 */
[----:B------:R-:W4:Y:S01]  /*26a0*/  LDG.E.64 R18, desc[UR6][R10.64] ;  /* 0x000000060a127981 */ /* 0x000f22000c1e1b00 */
[----:B--2---:R-:W-:-:S05]  /*26b0*/  IMAD.WIDE.U32 R12, R7, 0x10, R12 ;  /* 0x00000010070c7825 */ /* 0x004fca00078e000c */
[----:B01----:R-:W3:Y:S04]  /*26c0*/  LDG.E.64 R4, desc[UR6][R12.64+0x18] ;  /* 0x000018060c047981 */ /* 0x003ee8000c1e1b00 */
[----:B------:R-:W4:Y:S01]  /*26d0*/  LDG.E.64 R2, desc[UR6][R12.64+0x10] ;  /* 0x000010060c027981 */ /* 0x000f22000c1e1b00 */
[----:B------:R-:W-:Y:S01]  /*26e0*/  BSSY.RECONVERGENT B2, `(.L_x_53) ;  /* 0x000001d000027945 */ /* 0x000fe20003800200 */
[----:B---3--:R-:W-:Y:S02]  /*26f0*/  DADD R4, R16, -R4 ;  /* 0x0000000010047229 */ /* 0x008fe40000000804 */
[----:B----4-:R-:W-:-:S06]  /*2700*/  DADD R2, R18, -R2 ;  /* 0x0000000012027229 */ /* 0x010fcc0000000802 */
        /* <DEDUP_REMOVED lines=26> */
.L_x_54:
[----:B------:R-:W-:Y:S05]  /*28b0*/  BSYNC.RECONVERGENT B2 ;  /* 0x0000000000027941 */ /* 0x000fea0003800200 */
.L_x_53:
        /* <DEDUP_REMOVED lines=16> */
.L_x_56:
[----:B------:R-:W-:Y:S05]  /*29c0*/  BSYNC.RECONVERGENT B1 ;  /* 0x0000000000017941 */ /* 0x000fea0003800200 */
.L_x_55:
[----:B0-----:R-:W2:Y:S04]  /*29d0*/  LDG.E.64 R4, desc[UR6][R12.64+0x28] ;  /* 0x000028060c047981 */ /* 0x001ea8000c1e1b00 */
[----:B------:R-:W3:Y:S01]  /*29e0*/  LDG.E.64 R2, desc[UR6][R12.64+0x20] ;  /* 0x000020060c027981 */ /* 0x000ee2000c1e1b00 */
[----:B------:R-:W-:Y:S01]  /*29f0*/  BSSY.RECONVERGENT B2, `(.L_x_57) ;  /* 0x000001e000027945 */ /* 0x000fe20003800200 */
[----:B------:R-:W-:Y:S01]  /*2a00*/  VIADD R7, R7, 0x2 ;  /* 0x0000000207077836 */ /* 0x000fe20000000000 */
        /* <DEDUP_REMOVED lines=20> */
[----:B------:R-:W-:Y:S01]  /*2b50*/  MOV R4, R2 ;  /* 0x0000000200047202 */ /* 0x000fe20000000f00 */
[----:B------:R-:W-:Y:S01]  /*2b60*/  IMAD.MOV.U32 R5, RZ, RZ, R16 ;  /* 0x000000ffff057224 */ /* 0x000fe200078e0010 */
[----:B------:R-:W-:Y:S01]  /*2b70*/  MOV R8, 0x2bb0 ;  /* 0x00002bb000087802 */ /* 0x000fe20000000f00 */
[----:B------:R-:W-:Y:S02]  /*2b80*/  IMAD.MOV.U32 R2, RZ, RZ, R12 ;  /* 0x000000ffff027224 */ /* 0x000fe400078e000c */
[----:B------:R-:W-:-:S07]  /*2b90*/  IMAD.MOV.U32 R0, RZ, RZ, R13 ;  /* 0x000000ffff007224 */ /* 0x000fce00078e000d */
[----:B------:R-:W-:Y:S05]  /*2ba0*/  CALL.REL.NOINC `($__internal_0_$__cuda_sm20_dsqrt_rn_f64_mediumpath_v1) ;  /* 0x0000000400087944 */ /* 0x000fea0003c00000 */
[----:B------:R-:W-:Y:S01]  /*2bb0*/  MOV R4, R2 ;  /* 0x0000000200047202 */ /* 0x000fe20000000f00 */
[----:B------:R-:W-:-:S07]  /*2bc0*/  IMAD.MOV.U32 R5, RZ, RZ, R0 ;  /* 0x000000ffff057224 */ /* 0x000fce00078e0000 */
.L_x_58:
[----:B------:R-:W-:Y:S05]  /*2bd0*/  BSYNC.RECONVERGENT B2 ;  /* 0x0000000000027941 */ /* 0x000fea0003800200 */
.L_x_57:
        /* <DEDUP_REMOVED lines=10> */
.L_x_52:
[----:B------:R-:W-:Y:S05]  /*2c80*/  BSYNC.RECONVERGENT B0 ;  /* 0x0000000000007941 */ /* 0x000fea0003800200 */
.L_x_51:
[----:B------:R-:W-:-:S04]  /*2c90*/  LOP3.LUT R6, R6, 0x1, RZ, 0xc0, !PT ;  /* 0x0000000106067812 */ /* 0x000fc800078ec0ff */
[----:B------:R-:W-:-:S13]  /*2ca0*/  ISETP.NE.U32.AND P0, PT, R6, 0x1, PT ;  /* 0x000000010600780c */ /* 0x000fda0003f05070 */
[----:B------:R-:W-:Y:S05]  /*2cb0*/  @P0 EXIT ;  /* 0x000000000000094d */ /* 0x000fea0003800000 */
[----:B012---:R-:W0:Y:S01]  /*2cc0*/  LDC.64 R4, c[0x0][0x380] ;  /* 0x0000e000ff047b82 */ /* 0x007e220000000a00 */
[----:B------:R-:W2:Y:S04]  /*2cd0*/  LDG.E.64 R8, desc[UR6][R10.64+0x8] ;  /* 0x000008060a087981 */ /* 0x000ea8000c1e1b00 */
[----:B------:R-:W3:Y:S01]  /*2ce0*/  LDG.E.64 R2, desc[UR6][R10.64] ;  /* 0x000000060a027981 */ /* 0x000ee2000c1e1b00 */
[----:B0-----:R-:W-:-:S05]  /*2cf0*/  IMAD.WIDE.U32 R4, R7, 0x10, R4 ;  /* 0x0000001007047825 */ /* 0x001fca00078e0004 */
[----:B------:R-:W2:Y:S04]  /*2d00*/  LDG.E.64 R12, desc[UR6][R4.64+0x18] ;  /* 0x00001806040c7981 */ /* 0x000ea8000c1e1b00 */
[----:B------:R-:W3:Y:S01]  /*2d10*/  LDG.E.64 R6, desc[UR6][R4.64+0x10] ;  /* 0x0000100604067981 */ /* 0x000ee2000c1e1b00 */
[----:B------:R-:W-:Y:S01]  /*2d20*/  BSSY.RECONVERGENT B0, `(.L_x_59) ;  /* 0x000001d000007945 */ /* 0x000fe20003800200 */
[----:B--2---:R-:W-:Y:S02]  /*2d30*/  DADD R8, R8, -R12 ;  /* 0x0000000008087229 */ /* 0x004fe4000000080c */
[----:B---3--:R-:W-:-:S06]  /*2d40*/  DADD R2, R2, -R6 ;  /* 0x0000000002027229 */ /* 0x008fcc0000000806 */
[----:B------:R-:W-:-:S08]  /*2d50*/  DMUL R8, R8, R8 ;  /* 0x0000000808087228 */ /* 0x000fd00000000000 */
[----:B------:R-:W-:-:S06]  /*2d60*/  DFMA R20, R2, R2, R8 ;  /* 0x000000020214722b */ /* 0x000fcc0000000008 */
[----:B------:R-:W0:Y:S04]  /*2d70*/  MUFU.RSQ64H R23, R21 ;  /* 0x0000001500177308 */ /* 0x000e280000001c00 */
[----:B------:R-:W-:Y:S01]  /*2d80*/  IADD3 R22, PT, PT, R21, -0x3500000, RZ ;  /* 0xfcb0000015167810 */ /* 0x000fe20007ffe0ff */
[----:B------:R-:W-:Y:S01]  /*2d90*/  IMAD.MOV.U32 R6, RZ, RZ, 0x0 ;  /* 0x00000000ff067424 */ /* 0x000fe200078e00ff */
[----:B------:R-:W-:-:S04]  /*2da0*/  MOV R7, 0x3fd80000 ;  /* 0x3fd8000000077802 */ /* 0x000fc80000000f00 */
        /* <DEDUP_REMOVED lines=15> */
[----:B------:R-:W-:Y:S01]  /*2ea0*/  MOV R2, R10 ;  /* 0x0000000a00027202 */ /* 0x000fe20000000f00 */
[----:B------:R-:W-:Y:S01]  /*2eb0*/  IMAD.MOV.U32 R0, RZ, RZ, R11 ;  /* 0x000000ffff007224 */ /* 0x000fe200078e000b */
[----:B------:R-:W-:-:S07]  /*2ec0*/  MOV R8, 0x2ee0 ;  /* 0x00002ee000087802 */ /* 0x000fce0000000f00 */
[----:B------:R-:W-:Y:S05]  /*2ed0*/  CALL.REL.NOINC `($__internal_0_$__cuda_sm20_dsqrt_rn_f64_mediumpath_v1) ;  /* 0x00000000003c7944 */ /* 0x000fea0003c00000 */
[----:B------:R-:W-:-:S07]  /*2ee0*/  MOV R3, R0 ;  /* 0x0000000000037202 */ /* 0x000fce0000000f00 */
.L_x_60:
[----:B------:R-:W-:Y:S05]  /*2ef0*/  BSYNC.RECONVERGENT B0 ;  /* 0x0000000000007941 */ /* 0x000fea0003800200 */
.L_x_59:
[----:B------:R-:W0:Y:S02]  /*2f00*/  LDC.64 R4, c[0x0][0x390] ;  /* 0x0000e400ff047b82 */ /* 0x000e240000000a00 */
[----:B0-----:R-:W2:Y:S02]  /*2f10*/  LDG.E.64 R4, desc[UR6][R4.64] ;  /* 0x0000000604047981 */ /* 0x001ea4000c1e1b00 */
[----:B--2---:R-:W-:-:S14]  /*2f20*/  DSETP.GTU.AND P0, PT, R2, R4, PT ;  /* 0x000000040200722a */ /* 0x004fdc0003f0c000 */
[----:B------:R-:W-:Y:S05]  /*2f30*/  @P0 EXIT ;  /* 0x000000000000094d */ /* 0x000fea0003800000 */
[----:B------:R-:W0:Y:S01]  /*2f40*/  S2R R4, SR_LANEID ;  /* 0x0000000000047919 */ /* 0x000e220000000000 */
[----:B------:R-:W1:Y:S01]  /*2f50*/  LDC.64 R2, c[0x0][0x388] ;  /* 0x0000e200ff027b82 */ /* 0x000e620000000a00 */
[----:B------:R-:W-:Y:S02]  /*2f60*/  VOTEU.ANY UR4, UPT, PT ;  /* 0x0000000000047886 */ /* 0x000fe400038e0100 */
[----:B------:R-:W2:Y:S01]  /*2f70*/  POPC R0, UR4 ;  /* 0x0000000400007d09 */ /* 0x000ea20008000000 */
[----:B------:R-:W-:Y:S01]  /*2f80*/  UFLO.U32 UR4, UR4 ;  /* 0x00000004000472bd */ /* 0x000fe200080e0000 */
[----:B--2---:R-:W-:-:S05]  /*2f90*/  IMAD.SHL.U32 R5, R0, 0x2, RZ ;  /* 0x0000000200057824 */ /* 0x004fca00078e00ff */
[----:B0-----:R-:W-:-:S13]  /*2fa0*/  ISETP.EQ.U32.AND P0, PT, R4, UR4, PT ;  /* 0x0000000404007c0c */ /* 0x001fda000bf02070 */
[----:B-1----:R-:W-:Y:S01]  /*2fb0*/  @P0 REDG.E.ADD.STRONG.GPU desc[UR6][R2.64], R5 ;  /* 0x000000050200098e */ /* 0x002fe2000c12e106 */
[----:B------:R-:W-:Y:S05]  /*2fc0*/  EXIT ;  /* 0x000000000000794d */ /* 0x000fea0003800000 */
        .weak           $__internal_0_$__cuda_sm20_dsqrt_rn_f64_mediumpath_v1
        .type           $__internal_0_$__cuda_sm20_dsqrt_rn_f64_mediumpath_v1,@function
        .size           $__internal_0_$__cuda_sm20_dsqrt_rn_f64_mediumpath_v1,(.L_x_66 - $__internal_0_$__cuda_sm20_dsqrt_rn_f64_mediumpath_v1)
$__internal_0_$__cuda_sm20_dsqrt_rn_f64_mediumpath_v1:
[----:B------:R-:W-:Y:S01]  /*2fd0*/  ISETP.GE.U32.AND P1, PT, R22, -0x3400000, PT ;  /* 0xfcc000001600780c */ /* 0x000fe20003f26070 */
[----:B------:R-:W-:Y:S01]  /*2fe0*/  BSSY.RECONVERGENT B1, `(.L_x_61) ;  /* 0x0000028000017945 */ /* 0x000fe20003800200 */
[----:B------:R-:W-:Y:S01]  /*2ff0*/  MOV R22, R4 ;  /* 0x0000000400167202 */ /* 0x000fe20000000f00 */
[----:B------:R-:W-:Y:S01]  /*3000*/  IMAD.MOV.U32 R23, RZ, RZ, R3 ;  /* 0x000000ffff177224 */ /* 0x000fe200078e0003 */
[----:B------:R-:W-:Y:S01]  /*3010*/  MOV R4, R5 ;  /* 0x0000000500047202 */ /* 0x000fe20000000f00 */
[----:B------:R-:W-:Y:S01]  /*3020*/  IMAD.MOV.U32 R5, RZ, RZ, R9 ;  /* 0x000000ffff057224 */ /* 0x000fe200078e0009 */
[----:B------:R-:W-:-:S07]  /*3030*/  MOV R3, R0 ;  /* 0x0000000000037202 */ /* 0x000fce0000000f00 */
[----:B------:R-:W-:Y:S05]  /*3040*/  @!P1 BRA `(.L_x_62) ;  /* 0x0000000000209947 */ /* 0x000fea0003800000 */
[----:B------:R-:W-:-:S10]  /*3050*/  DFMA.RM R4, R22, R4, R2 ;  /* 0x000000041604722b */ /* 0x000fd40000004002 */
[----:B------:R-:W-:-:S05]  /*3060*/  IADD3 R2, P1, PT, R4, 0x1, RZ ;  /* 0x0000000104027810 */ /* 0x000fca0007f3e0ff */
[----:B------:R-:W-:-:S06]  /*3070*/  IMAD.X R3, RZ, RZ, R5, P1 ;  /* 0x000000ffff037224 */ /* 0x000fcc00008e0605 */
[----:B------:R-:W-:-:S08]  /*3080*/  DFMA.RP R20, -R4, R2, R20 ;  /* 0x000000020414722b */ /* 0x000fd00000008114 */
[----:B------:R-:W-:-:S06]  /*3090*/  DSETP.GT.AND P1, PT, R20, RZ, PT ;  /* 0x000000ff1400722a */ /* 0x000fcc0003f24000 */
[----:B------:R-:W-:Y:S02]  /*30a0*/  FSEL R2, R2, R4, P1 ;  /* 0x0000000402027208 */ /* 0x000fe40000800000 */
[----:B------:R-:W-:Y:S01]  /*30b0*/  FSEL R3, R3, R5, P1 ;  /* 0x0000000503037208 */ /* 0x000fe20000800000 */
[----:B------:R-:W-:Y:S06]  /*30c0*/  BRA `(.L_x_63) ;  /* 0x0000000000647947 */ /* 0x000fec0003800000 */
.L_x_62:
[----:B------:R-:W-:-:S14]  /*30d0*/  DSETP.NE.AND P1, PT, R20, RZ, PT ;  /* 0x000000ff1400722a */ /* 0x000fdc0003f25000 */
[----:B------:R-:W-:Y:S05]  /*30e0*/  @!P1 BRA `(.L_x_64) ;  /* 0x0000000000589947 */ /* 0x000fea0003800000 */
[----:B------:R-:W-:-:S13]  /*30f0*/  ISETP.GE.AND P1, PT, R21, RZ, PT ;  /* 0x000000ff1500720c */ /* 0x000fda0003f26270 */
[----:B------:R-:W-:Y:S01]  /*3100*/  @!P1 MOV R2, 0x0 ;  /* 0x0000000000029802 */ /* 0x000fe20000000f00 */
[----:B------:R-:W-:Y:S01]  /*3110*/  @!P1 IMAD.MOV.U32 R3, RZ, RZ, -0x80000 ;  /* 0xfff80000ff039424 */ /* 0x000fe200078e00ff */
[----:B------:R-:W-:Y:S06]  /*3120*/  @!P1 BRA `(.L_x_63) ;  /* 0x00000000004c9947 */ /* 0x000fec0003800000 */
[----:B------:R-:W-:-:S13]  /*3130*/  ISETP.GT.AND P1, PT, R21, 0x7fefffff, PT ;  /* 0x7fefffff1500780c */ /* 0x000fda0003f24270 */
[----:B------:R-:W-:Y:S05]  /*3140*/  @P1 BRA `(.L_x_64) ;  /* 0x0000000000401947 */ /* 0x000fea0003800000 */
[----:B------:R-:W-:Y:S01]  /*3150*/  DMUL R22, R20, 8.11296384146066816958e+31 ;  /* 0x4690000014167828 */ /* 0x000fe20000000000 */
[----:B------:R-:W-:Y:S01]  /*3160*/  IMAD.MOV.U32 R2, RZ, RZ, 0x0 ;  /* 0x00000000ff027424 */ /* 0x000fe200078e00ff */
[----:B------:R-:W-:Y:S02]  /*3170*/  MOV R20, RZ ;  /* 0x000000ff00147202 */ /* 0x000fe40000000f00 */
[----:B------:R-:W-:Y:S02]  /*3180*/  MOV R3, 0x3fd80000 ;  /* 0x3fd8000000037802 */ /* 0x000fe40000000f00 */
[----:B------:R-:W0:Y:S02]  /*3190*/  MUFU.RSQ64H R21, R23 ;  /* 0x0000001700157308 */ /* 0x000e240000001c00 */
[----:B0-----:R-:W-:-:S08]  /*31a0*/  DMUL R4, R20, R20 ;  /* 0x0000001414047228 */ /* 0x001fd00000000000 */
[----:B------:R-:W-:-:S08]  /*31b0*/  DFMA R4, R22, -R4, 1 ;  /* 0x3ff000001604742b */ /* 0x000fd00000000804 */
[----:B------:R-:W-:Y:S02]  /*31c0*/  DFMA R2, R4, R2, 0.5 ;  /* 0x3fe000000402742b */ /* 0x000fe40000000002 */
[----:B------:R-:W-:-:S08]  /*31d0*/  DMUL R4, R20, R4 ;  /* 0x0000000414047228 */ /* 0x000fd00000000000 */
[----:B------:R-:W-:-:S08]  /*31e0*/  DFMA R4, R2, R4, R20 ;  /* 0x000000040204722b */ /* 0x000fd00000000014 */
[----:B------:R-:W-:Y:S02]  /*31f0*/  DMUL R2, R22, R4 ;  /* 0x0000000416027228 */ /* 0x000fe40000000000 */
[----:B------:R-:W-:-:S06]  /*3200*/  VIADD R5, R5, 0xfff00000 ;  /* 0xfff0000005057836 */ /* 0x000fcc0000000000 */
[----:B------:R-:W-:-:S08]  /*3210*/  DFMA R22, R2, -R2, R22 ;  /* 0x800000020216722b */ /* 0x000fd00000000016 */
[----:B------:R-:W-:-:S10]  /*3220*/  DFMA R2, R4, R22, R2 ;  /* 0x000000160402722b */ /* 0x000fd40000000002 */
[----:B------:R-:W-:Y:S01]  /*3230*/  IADD3 R3, PT, PT, R3, -0x3500000, RZ ;  /* 0xfcb0000003037810 */ /* 0x000fe20007ffe0ff */
[----:B------:R-:W-:Y:S06]  /*3240*/  BRA `(.L_x_63) ;  /* 0x0000000000047947 */ /* 0x000fec0003800000 */
.L_x_64:
[----:B------:R-:W-:-:S11]  /*3250*/  DADD R2, R20, R20 ;  /* 0x0000000014027229 */ /* 0x000fd60000000014 */
.L_x_63:
[----:B------:R-:W-:Y:S05]  /*3260*/  BSYNC.RECONVERGENT B1 ;  /* 0x0000000000017941 */ /* 0x000fea0003800200 */
.L_x_61:
[----:B------:R-:W-:Y:S01]  /*3270*/  MOV R9, 0x0 ;  /* 0x0000000000097802 */ /* 0x000fe20000000f00 */
[----:B------:R-:W-:-:S03]  /*3280*/  IMAD.MOV.U32 R0, RZ, RZ, R3 ;  /* 0x000000ffff007224 */ /* 0x000fc600078e0003 */
[----:B------:R-:W-:Y:S05]  /*3290*/  RET.REL.NODEC R8 `(_Z12distanceCalcP9pointDataPjPd) ;  /* 0xffffffcc08587950 */ /* 0x000fea0003c3ffff */
.L_x_65:
[----:B------:R-:W-:-:S00]  /*32a0*/  BRA `(.L_x_65) ;  /* 0xfffffffc00fc7947 */ /* 0x000fc0000383ffff */
[----:B------:R-:W-:-:S00]  /*32b0*/  NOP ;  /* 0x0000000000007918 */ /* 0x000fc00000000000 */
        /* <DEDUP_REMOVED lines=12> */
.L_x_66:


//--------------------- .nv.shared.reserved.0     --------------------------
	.section	.nv.shared.reserved.0,"aw",@nobits
	.weak		__nv_reservedSMEM_offset_0_alias
	.size		__nv_reservedSMEM_offset_0_alias, 0, 64
	.other		__nv_reservedSMEM_offset_0_alias,@"STO_CUDA_RESERVED_SHARED STV_DEFAULT"
__nv_reservedSMEM_offset_0_alias:
	.zero		0
	.zero		64


//--------------------- .nv.constant0._Z12distanceCalcP9pointDataPjPd --------------------------
	.section	.nv.constant0._Z12distanceCalcP9pointDataPjPd,"a",@progbits
	.sectionflags	@""
	.align	4
.nv.constant0._Z12distanceCalcP9pointDataPjPd:
	.zero		920


//--------------------- SYMBOLS --------------------------

	.type		.nv.reservedSmem.offset0,@object
	.size		.nv.reservedSmem.offset0,0x4
